	.headerflags	@"EF_CUDA_TEXMODE_UNIFIED EF_CUDA_64BIT_ADDRESS EF_CUDA_ACCELERATORS EF_CUDA_SM90 EF_CUDA_VIRTUAL_SM(EF_CUDA_SM90)"
	.elftype	@"ET_EXEC"


//--------------------- .nv.info                  --------------------------
	.section	.nv.info,"",@"SHT_CUDA_INFO"
	.align	4


	//----- nvinfo : EIATTR_REGCOUNT
	.align		4
        /*0000*/ 	.byte	0x04, 0x2f
        /*0002*/ 	.short	(.L_1 - .L_0)
	.align		4
.L_0:
        /*0004*/ 	.word	index@(triton_poi_fused__unsafe_index_add_convolution_mul_sub_65)
        /*0008*/ 	.word	0x00000028


	//----- nvinfo : EIATTR_MIN_STACK_SIZE
	.align		4
.L_1:
        /*000c*/ 	.byte	0x04, 0x12
        /*000e*/ 	.short	(.L_3 - .L_2)
	.align		4
.L_2:
        /*0010*/ 	.word	index@(triton_poi_fused__unsafe_index_add_convolution_mul_sub_65)
        /*0014*/ 	.word	0x00000000


	//----- nvinfo : EIATTR_FRAME_SIZE
	.align		4
.L_3:
        /*0018*/ 	.byte	0x04, 0x11
        /*001a*/ 	.short	(.L_5 - .L_4)
	.align		4
.L_4:
        /*001c*/ 	.word	index@(triton_poi_fused__unsafe_index_add_convolution_mul_sub_65)
        /*0020*/ 	.word	0x00000000


	//----- nvinfo : EIATTR_MIN_STACK_SIZE
	.align		4
.L_5:
        /*0024*/ 	.byte	0x04, 0x12
        /*0026*/ 	.short	(.L_7 - .L_6)
	.align		4
.L_6:
        /*0028*/ 	.word	index@(triton_poi_fused__unsafe_index_add_convolution_mul_sub_65)
        /*002c*/ 	.word	0x00000000
.L_7:


//--------------------- .nv.info.triton_poi_fused__unsafe_index_add_convolution_mul_sub_65 --------------------------
	.section	.nv.info.triton_poi_fused__unsafe_index_add_convolution_mul_sub_65,"",@"SHT_CUDA_INFO"
	.sectionflags	@""
	.align	4


	//----- nvinfo : EIATTR_CUDA_API_VERSION
	.align		4
        /*0000*/ 	.byte	0x04, 0x37
        /*0002*/ 	.short	(.L_9 - .L_8)
.L_8:
        /*0004*/ 	.word	0x0000007c


	//----- nvinfo : EIATTR_KPARAM_INFO
	.align		4
.L_9:
        /*0008*/ 	.byte	0x04, 0x17
        /*000a*/ 	.short	(.L_11 - .L_10)
.L_10:
        /*000c*/ 	.word	0x00000000
        /*0010*/ 	.short	0x000a
        /*0012*/ 	.short	0x004c
        /*0014*/ 	.byte	0x00, 0xf0, 0x11, 0x00


	//----- nvinfo : EIATTR_KPARAM_INFO
	.align		4
.L_11:
        /*0018*/ 	.byte	0x04, 0x17
        /*001a*/ 	.short	(.L_13 - .L_12)
.L_12:
        /*001c*/ 	.word	0x00000000
        /*0020*/ 	.short	0x0009
        /*0022*/ 	.short	0x0048
        /*0024*/ 	.byte	0x00, 0xf0, 0x11, 0x00


	//----- nvinfo : EIATTR_KPARAM_INFO
	.align		4
.L_13:
        /*0028*/ 	.byte	0x04, 0x17
        /*002a*/ 	.short	(.L_15 - .L_14)
.L_14:
        /*002c*/ 	.word	0x00000000
        /*0030*/ 	.short	0x0008
        /*0032*/ 	.short	0x0040
        /*0034*/ 	.byte	0x00, 0xf4, 0x21, 0x00


	//----- nvinfo : EIATTR_KPARAM_INFO
	.align		4
.L_15:
        /*0038*/ 	.byte	0x04, 0x17
        /*003a*/ 	.short	(.L_17 - .L_16)
.L_16:
        /*003c*/ 	.word	0x00000000
        /*0040*/ 	.short	0x0007
        /*0042*/ 	.short	0x0038
        /*0044*/ 	.byte	0x00, 0xf4, 0x21, 0x00


	//----- nvinfo : EIATTR_KPARAM_INFO
	.align		4
.L_17:
        /*0048*/ 	.byte	0x04, 0x17
        /*004a*/ 	.short	(.L_19 - .L_18)
.L_18:
        /*004c*/ 	.word	0x00000000
        /*0050*/ 	.short	0x0006
        /*0052*/ 	.short	0x0030
        /*0054*/ 	.byte	0x00, 0xf4, 0x21, 0x00


	//----- nvinfo : EIATTR_KPARAM_INFO
	.align		4
.L_19:
        /*0058*/ 	.byte	0x04, 0x17
        /*005a*/ 	.short	(.L_21 - .L_20)
.L_20:
        /*005c*/ 	.word	0x00000000
        /*0060*/ 	.short	0x0005
        /*0062*/ 	.short	0x0028
        /*0064*/ 	.byte	0x00, 0xf4, 0x21, 0x00


	//----- nvinfo : EIATTR_KPARAM_INFO
	.align		4
.L_21:
        /*0068*/ 	.byte	0x04, 0x17
        /*006a*/ 	.short	(.L_23 - .L_22)
.L_22:
        /*006c*/ 	.word	0x00000000
        /*0070*/ 	.short	0x0004
        /*0072*/ 	.short	0x0020
        /*0074*/ 	.byte	0x00, 0xf4, 0x21, 0x00


	//----- nvinfo : EIATTR_KPARAM_INFO
	.align		4
.L_23:
        /*0078*/ 	.byte	0x04, 0x17
        /*007a*/ 	.short	(.L_25 - .L_24)
.L_24:
        /*007c*/ 	.word	0x00000000
        /*0080*/ 	.short	0x0003
        /*0082*/ 	.short	0x0018
        /*0084*/ 	.byte	0x00, 0xf4, 0x21, 0x00


	//----- nvinfo : EIATTR_KPARAM_INFO
	.align		4
.L_25:
        /*0088*/ 	.byte	0x04, 0x17
        /*008a*/ 	.short	(.L_27 - .L_26)
.L_26:
        /*008c*/ 	.word	0x00000000
        /*0090*/ 	.short	0x0002
        /*0092*/ 	.short	0x0010
        /*0094*/ 	.byte	0x00, 0xf4, 0x21, 0x00


	//----- nvinfo : EIATTR_KPARAM_INFO
	.align		4
.L_27:
        /*0098*/ 	.byte	0x04, 0x17
        /*009a*/ 	.short	(.L_29 - .L_28)
.L_28:
        /*009c*/ 	.word	0x00000000
        /*00a0*/ 	.short	0x0001
        /*00a2*/ 	.short	0x0008
        /*00a4*/ 	.byte	0x00, 0xf4, 0x21, 0x00


	//----- nvinfo : EIATTR_KPARAM_INFO
	.align		4
.L_29:
        /*00a8*/ 	.byte	0x04, 0x17
        /*00aa*/ 	.short	(.L_31 - .L_30)
.L_30:
        /*00ac*/ 	.word	0x00000000
        /*00b0*/ 	.short	0x0000
        /*00b2*/ 	.short	0x0000
        /*00b4*/ 	.byte	0x00, 0xf4, 0x21, 0x00


	//----- nvinfo : EIATTR_SPARSE_MMA_MASK
	.align		4
.L_31:
        /*00b8*/ 	.byte	0x03, 0x50
        /*00ba*/ 	.short	0x0000


	//----- nvinfo : EIATTR_MAXREG_COUNT
	.align		4
        /*00bc*/ 	.byte	0x03, 0x1b
        /*00be*/ 	.short	0x00ff


	//----- nvinfo : EIATTR_EXIT_INSTR_OFFSETS
	.align		4
        /*00c0*/ 	.byte	0x04, 0x1c
        /*00c2*/ 	.short	(.L_33 - .L_32)


	//   ....[0]....
.L_32:
        /*00c4*/ 	.word	0x00000fc0


	//   ....[1]....
        /*00c8*/ 	.word	0x00000fe0


	//----- nvinfo : EIATTR_REQNTID
	.align		4
.L_33:
        /*00cc*/ 	.byte	0x04, 0x10
        /*00ce*/ 	.short	(.L_35 - .L_34)
.L_34:
        /*00d0*/ 	.word	0x00000080
        /*00d4*/ 	.word	0x00000001
        /*00d8*/ 	.word	0x00000001


	//----- nvinfo : EIATTR_CBANK_PARAM_SIZE
	.align		4
.L_35:
        /*00dc*/ 	.byte	0x03, 0x19
        /*00de*/ 	.short	0x0050


	//----- nvinfo : EIATTR_PARAM_CBANK
	.align		4
        /*00e0*/ 	.byte	0x04, 0x0a
        /*00e2*/ 	.short	(.L_37 - .L_36)
	.align		4
.L_36:
        /*00e4*/ 	.word	index@(.nv.constant0.triton_poi_fused__unsafe_index_add_convolution_mul_sub_65)
        /*00e8*/ 	.short	0x0210
        /*00ea*/ 	.short	0x0050


	//----- nvinfo : EIATTR_SW_WAR
	.align		4
.L_37:
        /*00ec*/ 	.byte	0x04, 0x36
        /*00ee*/ 	.short	(.L_39 - .L_38)
.L_38:
        /*00f0*/ 	.word	0x00000008
.L_39:


//--------------------- .nv.callgraph             --------------------------
	.section	.nv.callgraph,"",@"SHT_CUDA_CALLGRAPH"
	.align	4
	.sectionentsize	8
	.align		4
        /*0000*/ 	.word	0x00000000
	.align		4
        /*0004*/ 	.word	0xffffffff
	.align		4
        /*0008*/ 	.word	0x00000000
	.align		4
        /*000c*/ 	.word	0xfffffffe
	.align		4
        /*0010*/ 	.word	0x00000000
	.align		4
        /*0014*/ 	.word	0xfffffffd
	.align		4
        /*0018*/ 	.word	0x00000000
	.align		4
        /*001c*/ 	.word	0xfffffffc


//--------------------- .text.triton_poi_fused__unsafe_index_add_convolution_mul_sub_65 --------------------------
	.section	.text.triton_poi_fused__unsafe_index_add_convolution_mul_sub_65,"ax",@progbits
	.sectionflags	@"SHF_BARRIERS=1"
	.align	128
        .global         triton_poi_fused__unsafe_index_add_convolution_mul_sub_65
        .type           triton_poi_fused__unsafe_index_add_convolution_mul_sub_65,@function
        .size           triton_poi_fused__unsafe_index_add_convolution_mul_sub_65,(.L_x_1 - triton_poi_fused__unsafe_index_add_convolution_mul_sub_65)
        .other          triton_poi_fused__unsafe_index_add_convolution_mul_sub_65,@"STO_CUDA_ENTRY STV_DEFAULT"
triton_poi_fused__unsafe_index_add_convolution_mul_sub_65:
.text.triton_poi_fused__unsafe_index_add_convolution_mul_sub_65:
[----:B------:R-:W0:Y:S01]  /*0000*/  LDC R1, c[0x0][0x28] ;  /* 0x00000a00ff017b82 */ /* 0x000e220000000800 */
[----:B------:R-:W1:Y:S07]  /*0010*/  S2R R2, SR_TID.X ;  /* 0x0000000000027919 */ /* 0x000e6e0000002100 */
[----:B------:R-:W2:Y:S01]  /*0020*/  LDC.64 R36, c[0x0][0x220] ;  /* 0x00008800ff247b82 */ /* 0x000ea20000000a00 */
[----:B------:R-:W-:Y:S01]  /*0030*/  CS2R R10, SRZ ;  /* 0x00000000000a7805 */ /* 0x000fe2000001ff00 */
[----:B------:R-:W-:Y:S01]  /*0040*/  ULDC.64 UR4, c[0x0][0x208] ;  /* 0x0000820000047ab9 */ /* 0x000fe20000000a00 */
[----:B------:R-:W3:Y:S05]  /*0050*/  S2R R12, SR_CTAID.X ;  /* 0x00000000000c7919 */ /* 0x000eea0000002500 */
[----:B------:R-:W4:Y:S08]  /*0060*/  LDC.64 R16, c[0x0][0x230] ;  /* 0x00008c00ff107b82 */ /* 0x000f300000000a00 */
[----:B------:R-:W5:Y:S01]  /*0070*/  LDC.64 R30, c[0x0][0x218] ;  /* 0x00008600ff1e7b82 */ /* 0x000f620000000a00 */
[----:B------:R-:W-:-:S07]  /*0080*/  CS2R R8, SRZ ;  /* 0x0000000000087805 */ /* 0x000fce000001ff00 */
[----:B------:R-:W4:Y:S01]  /*0090*/  LDC.64 R20, c[0x0][0x240] ;  /* 0x00009000ff147b82 */ /* 0x000f220000000a00 */
[----:B------:R-:W-:-:S07]  /*00a0*/  CS2R R34, SRZ ;  /* 0x0000000000227805 */ /* 0x000fce000001ff00 */
[----:B------:R-:W5:Y:S01]  /*00b0*/  LDC.64 R6, c[0x0][0x238] ;  /* 0x00008e00ff067b82 */ /* 0x000f620000000a00 */
[----:B-1----:R-:W-:Y:S02]  /*00c0*/  SHF.R.U32.HI R0, RZ, 0x4, R2 ;  /* 0x00000004ff007819 */ /* 0x002fe40000011602 */
[----:B------:R-:W-:Y:S01]  /*00d0*/  CS2R R28, SRZ ;  /* 0x00000000001c7805 */ /* 0x000fe2000001ff00 */
[----:B---3--:R-:W-:Y:S01]  /*00e0*/  IMAD.SHL.U32 R25, R12, 0x10, RZ ;  /* 0x000000100c197824 */ /* 0x008fe200078e00ff */
[----:B------:R-:W-:Y:S01]  /*00f0*/  HFMA2.MMA R32, -RZ, RZ, 0, 0 ;  /* 0x00000000ff207435 */ /* 0x000fe200000001ff */
[----:B------:R-:W-:Y:S01]  /*0100*/  SGXT.U32 R0, R0, 0x3 ;  /* 0x000000030000781a */ /* 0x000fe20000000000 */
[----:B------:R-:W-:-:S03]  /*0110*/  ULDC.64 UR6, c[0x0][0x228] ;  /* 0x00008a0000067ab9 */ /* 0x000fc60000000a00 */
[----:B------:R-:W-:-:S04]  /*0120*/  LOP3.LUT R25, R25, R0, RZ, 0xfc, !PT ;  /* 0x0000000019197212 */ /* 0x000fc800078efcff */
[----:B------:R-:W-:Y:S02]  /*0130*/  SHF.R.S32.HI R0, RZ, 0x1f, R25 ;  /* 0x0000001fff007819 */ /* 0x000fe40000011419 */
[----:B------:R-:W-:Y:S02]  /*0140*/  ISETP.GE.AND P1, PT, R25, 0x10, PT ;  /* 0x000000101900780c */ /* 0x000fe40003f26270 */
[----:B------:R-:W-:-:S04]  /*0150*/  LEA.HI R0, R0, R25, RZ, 0x2 ;  /* 0x0000001900007211 */ /* 0x000fc800078f10ff */
[----:B------:R-:W-:-:S05]  /*0160*/  LOP3.LUT R4, R0, 0xfffffffc, RZ, 0xc0, !PT ;  /* 0xfffffffc00047812 */ /* 0x000fca00078ec0ff */
[----:B------:R-:W-:-:S04]  /*0170*/  IMAD.IADD R33, R25, 0x1, -R4 ;  /* 0x0000000119217824 */ /* 0x000fc800078e0a04 */
[----:B--2---:R-:W-:-:S05]  /*0180*/  IMAD.WIDE R36, R33, 0x8, R36 ;  /* 0x0000000821247825 */ /* 0x004fca00078e0224 */
[----:B------:R-:W2:Y:S01]  /*0190*/  @!P1 LDG.E.EL.64 R10, desc[UR4][R36.64] ;  /* 0x00000004240a9981 */ /* 0x000ea2000c2e1b00 */
[----:B------:R-:W-:Y:S02]  /*01a0*/  SHF.R.S32.HI R27, RZ, 0x2, R0 ;  /* 0x00000002ff1b7819 */ /* 0x000fe40000011400 */
[----:B------:R-:W-:Y:S01]  /*01b0*/  CS2R R4, SRZ ;  /* 0x0000000000047805 */ /* 0x000fe2000001ff00 */
[----:B----4-:R-:W-:-:S04]  /*01c0*/  IMAD.WIDE R16, R33, 0x8, R16 ;  /* 0x0000000821107825 */ /* 0x010fc800078e0210 */
[C---:B-----5:R-:W-:Y:S01]  /*01d0*/  IMAD.WIDE R14, R27.reuse, 0x8, R30 ;  /* 0x000000081b0e7825 */ /* 0x060fe200078e021e */
[----:B------:R-:W3:Y:S04]  /*01e0*/  @!P1 LDG.E.EL.64 R4, desc[UR4][R16.64] ;  /* 0x0000000410049981 */ /* 0x000ee8000c2e1b00 */
[----:B------:R1:W4:Y:S01]  /*01f0*/  @!P1 LDG.E.EL.64 R8, desc[UR4][R14.64] ;  /* 0x000000040e089981 */ /* 0x000322000c2e1b00 */
[----:B0-----:R-:W-:Y:S01]  /*0200*/  IMAD.WIDE R18, R27, 0x8, R20 ;  /* 0x000000081b127825 */ /* 0x001fe200078e0214 */
[----:B------:R-:W0:Y:S04]  /*0210*/  S2R R0, SR_CTAID.Y ;  /* 0x0000000000007919 */ /* 0x000e280000002600 */
[----:B------:R5:W4:Y:S01]  /*0220*/  @!P1 LDG.E.EL.64 R34, desc[UR4][R18.64] ;  /* 0x0000000412229981 */ /* 0x000b22000c2e1b00 */
[----:B------:R-:W-:-:S04]  /*0230*/  LOP3.LUT R3, R25, 0x8, RZ, 0xfc, !PT ;  /* 0x0000000819037812 */ /* 0x000fc800078efcff */
[----:B------:R-:W-:Y:S02]  /*0240*/  ISETP.GE.AND P0, PT, R3, 0x10, PT ;  /* 0x000000100300780c */ /* 0x000fe40003f06270 */
[----:B------:R-:W-:Y:S02]  /*0250*/  SHF.R.S32.HI R22, RZ, 0x1b, R12 ;  /* 0x0000001bff167819 */ /* 0x000fe4000001140c */
[----:B------:R-:W-:Y:S02]  /*0260*/  CS2R R12, SRZ ;  /* 0x00000000000c7805 */ /* 0x000fe4000001ff00 */
[----:B-1----:R-:W-:Y:S02]  /*0270*/  CS2R R14, SRZ ;  /* 0x00000000000e7805 */ /* 0x002fe4000001ff00 */
[----:B------:R-:W-:Y:S02]  /*0280*/  SGXT R22, R22, 0x1 ;  /* 0x000000011616781a */ /* 0x000fe40000000200 */
[----:B------:R-:W-:-:S02]  /*0290*/  SHF.L.U32 R2, R2, 0x2, RZ ;  /* 0x0000000202027819 */ /* 0x000fc400000006ff */
[----:B------:R-:W-:Y:S01]  /*02a0*/  LEA.HI R22, R22, R3, RZ, 0x2 ;  /* 0x0000000316167211 */ /* 0x000fe200078f10ff */
[----:B------:R-:W4:Y:S01]  /*02b0*/  @!P0 LDG.E.EL.64 R12, desc[UR4][R36.64] ;  /* 0x00000004240c8981 */ /* 0x000f22000c2e1b00 */
[----:B------:R-:W-:Y:S02]  /*02c0*/  LOP3.LUT R2, R2, 0x3c, RZ, 0xc0, !PT ;  /* 0x0000003c02027812 */ /* 0x000fe400078ec0ff */
[----:B-----5:R-:W-:Y:S01]  /*02d0*/  SHF.R.S32.HI R19, RZ, 0x2, R22 ;  /* 0x00000002ff137819 */ /* 0x020fe20000011416 */
[----:B------:R1:W5:Y:S01]  /*02e0*/  @!P0 LDG.E.EL.64 R14, desc[UR4][R16.64] ;  /* 0x00000004100e8981 */ /* 0x000362000c2e1b00 */
[----:B------:R-:W-:-:S03]  /*02f0*/  CS2R R22, SRZ ;  /* 0x0000000000167805 */ /* 0x000fc6000001ff00 */
[----:B------:R-:W-:-:S04]  /*0300*/  IMAD.WIDE R30, R19, 0x8, R30 ;  /* 0x00000008131e7825 */ /* 0x000fc800078e021e */
[----:B0-----:R-:W-:Y:S01]  /*0310*/  IMAD R24, R0, 0x40, R2 ;  /* 0x0000004000187824 */ /* 0x001fe200078e0202 */
[----:B-1----:R-:W0:Y:S01]  /*0320*/  LDC.64 R16, c[0x0][0x248] ;  /* 0x00009200ff107b82 */ /* 0x002e220000000a00 */
[----:B------:R-:W-:Y:S01]  /*0330*/  SHF.R.S32.HI R0, RZ, 0x19, R0 ;  /* 0x00000019ff007819 */ /* 0x000fe20000011400 */
[----:B------:R-:W-:Y:S01]  /*0340*/  IMAD.WIDE R36, R19, 0x8, R20 ;  /* 0x0000000813247825 */ /* 0x000fe200078e0214 */
[----:B------:R-:W5:Y:S02]  /*0350*/  @!P0 LDG.E.EL.64 R28, desc[UR4][R30.64] ;  /* 0x000000041e1c8981 */ /* 0x000f64000c2e1b00 */
[----:B------:R-:W-:Y:S02]  /*0360*/  SGXT R21, R0, 0x1 ;  /* 0x000000010015781a */ /* 0x000fe40000000200 */
[----:B------:R-:W5:Y:S02]  /*0370*/  @!P0 LDG.E.EL.64 R22, desc[UR4][R36.64] ;  /* 0x0000000424168981 */ /* 0x000f64000c2e1b00 */
[----:B------:R-:W-:Y:S01]  /*0380*/  LEA.HI R26, R21, R24, RZ, 0x9 ;  /* 0x00000018151a7211 */ /* 0x000fe200078f48ff */
[----:B------:R-:W-:-:S03]  /*0390*/  IMAD.WIDE R20, R33, 0x4, R6 ;  /* 0x0000000421147825 */ /* 0x000fc600078e0206 */
[----:B------:R-:W-:Y:S01]  /*03a0*/  LOP3.LUT R7, R26, 0xfffffe00, RZ, 0xc0, !PT ;  /* 0xfffffe001a077812 */ /* 0x000fe200078ec0ff */
[----:B------:R-:W-:Y:S01]  /*03b0*/  IMAD.MOV.U32 R0, RZ, RZ, RZ ;  /* 0x000000ffff007224 */ /* 0x000fe200078e00ff */
[----:B------:R-:W5:Y:S02]  /*03c0*/  @!P1 LDG.E.EL R32, desc[UR4][R20.64] ;  /* 0x0000000414209981 */ /* 0x000f64000c2e1900 */
[----:B------:R-:W-:-:S03]  /*03d0*/  IADD3 R24, R24, -R7, RZ ;  /* 0x8000000718187210 */ /* 0x000fc60007ffe0ff */
[----:B------:R-:W5:Y:S01]  /*03e0*/  @!P0 LDG.E.EL R0, desc[UR4][R20.64] ;  /* 0x0000000414008981 */ /* 0x000f62000c2e1900 */
[----:B0-----:R-:W-:-:S04]  /*03f0*/  IMAD.WIDE R6, R27, 0x4, R16 ;  /* 0x000000041b067825 */ /* 0x001fc800078e0210 */
[----:B------:R-:W-:Y:S01]  /*0400*/  IMAD.WIDE R16, R19, 0x4, R16 ;  /* 0x0000000413107825 */ /* 0x000fe200078e0210 */
[----:B------:R-:W-:-:S03]  /*0410*/  SHF.R.S32.HI R26, RZ, 0x9, R26 ;  /* 0x00000009ff1a7819 */ /* 0x000fc6000001141a */
[----:B------:R-:W-:Y:S01]  /*0420*/  IMAD.MOV.U32 R2, RZ, RZ, RZ ;  /* 0x000000ffff027224 */ /* 0x000fe200078e00ff */
[----:B------:R-:W-:-:S05]  /*0430*/  MOV R27, RZ ;  /* 0x000000ff001b7202 */ /* 0x000fca0000000f00 */
[----:B------:R0:W5:Y:S04]  /*0440*/  @!P0 LDG.E.EL R2, desc[UR4][R16.64] ;  /* 0x0000000410028981 */ /* 0x000168000c2e1900 */
[----:B------:R1:W5:Y:S01]  /*0450*/  @!P1 LDG.E.EL R27, desc[UR4][R6.64] ;  /* 0x00000004061b9981 */ /* 0x000362000c2e1900 */
[----:B0-----:R-:W-:Y:S02]  /*0460*/  SHF.L.U32 R16, R26, 0xb, RZ ;  /* 0x0000000b1a107819 */ /* 0x001fe400000006ff */
[----:B-1----:R-:W-:Y:S02]  /*0470*/  CS2R R6, SRZ ;  /* 0x0000000000067805 */ /* 0x002fe4000001ff00 */
[----:B--2---:R-:W-:-:S04]  /*0480*/  SHF.R.U32.HI R33, RZ, 0x1e, R11 ;  /* 0x0000001eff217819 */ /* 0x004fc8000001160b */
[----:B------:R-:W-:-:S04]  /*0490*/  LOP3.LUT R33, R33, 0x2, RZ, 0xc0, !PT ;  /* 0x0000000221217812 */ /* 0x000fc800078ec0ff */
[----:B------:R-:W-:-:S05]  /*04a0*/  IADD3 R10, P2, R10, R33, RZ ;  /* 0x000000210a0a7210 */ /* 0x000fca0007f5e0ff */
[----:B------:R-:W-:Y:S01]  /*04b0*/  IMAD.X R19, RZ, RZ, R11, P2 ;  /* 0x000000ffff137224 */ /* 0x000fe200010e060b */
[----:B---3--:R-:W-:Y:S02]  /*04c0*/  SHF.R.U32.HI R11, RZ, 0x1e, R5 ;  /* 0x0000001eff0b7819 */ /* 0x008fe40000011605 */
[----:B----4-:R-:W-:Y:S02]  /*04d0*/  SHF.R.U32.HI R31, RZ, 0x1e, R9 ;  /* 0x0000001eff1f7819 */ /* 0x010fe40000011609 */
[----:B------:R-:W-:Y:S02]  /*04e0*/  LOP3.LUT R11, R11, 0x2, RZ, 0xc0, !PT ;  /* 0x000000020b0b7812 */ /* 0x000fe400078ec0ff */
[----:B------:R-:W-:Y:S02]  /*04f0*/  LOP3.LUT R31, R31, 0x2, RZ, 0xc0, !PT ;  /* 0x000000021f1f7812 */ /* 0x000fe400078ec0ff */
[----:B------:R-:W-:Y:S02]  /*0500*/  LEA R30, P3, R10, UR6, 0xb ;  /* 0x000000060a1e7c11 */ /* 0x000fe4000f8658ff */
[----:B------:R-:W-:-:S02]  /*0510*/  IADD3 R4, P4, R4, R11, RZ ;  /* 0x0000000b04047210 */ /* 0x000fc40007f9e0ff */
[----:B------:R-:W-:Y:S02]  /*0520*/  IADD3 R8, P2, R8, R31, RZ ;  /* 0x0000001f08087210 */ /* 0x000fe40007f5e0ff */
[----:B------:R-:W-:Y:S01]  /*0530*/  LEA.HI.X R31, R10, UR7, R19, 0xb, P3 ;  /* 0x000000070a1f7c11 */ /* 0x000fe200098f5c13 */
[----:B------:R-:W-:Y:S01]  /*0540*/  IMAD.X R5, RZ, RZ, R5, P4 ;  /* 0x000000ffff057224 */ /* 0x000fe200020e0605 */
[----:B------:R-:W-:Y:S02]  /*0550*/  IADD3.X R11, RZ, R9, RZ, P2, !PT ;  /* 0x00000009ff0b7210 */ /* 0x000fe400017fe4ff */
[----:B------:R-:W-:Y:S01]  /*0560*/  LEA R20, P2, R4, UR6, 0xb ;  /* 0x0000000604147c11 */ /* 0x000fe2000f8458ff */
[----:B------:R-:W-:Y:S01]  /*0570*/  IMAD.WIDE R30, R24, 0x4, R30 ;  /* 0x00000004181e7825 */ /* 0x000fe200078e021e */
[----:B------:R-:W-:Y:S02]  /*0580*/  SHF.L.U32 R19, R8, 0xc, RZ ;  /* 0x0000000c08137819 */ /* 0x000fe400000006ff */
[----:B------:R-:W-:-:S02]  /*0590*/  LEA.HI.X R21, R4, UR7, R5, 0xb, P2 ;  /* 0x0000000704157c11 */ /* 0x000fc400090f5c05 */
[----:B------:R-:W-:Y:S02]  /*05a0*/  SHF.L.U64.HI R11, R8, 0xc, R11 ;  /* 0x0000000c080b7819 */ /* 0x000fe4000001020b */
[----:B------:R-:W-:Y:S01]  /*05b0*/  IADD3 R8, P2, R30, R19, RZ ;  /* 0x000000131e087210 */ /* 0x000fe20007f5e0ff */
[----:B------:R-:W-:Y:S01]  /*05c0*/  IMAD.WIDE R20, R24, 0x4, R20 ;  /* 0x0000000418147825 */ /* 0x000fe200078e0214 */
[----:B------:R-:W-:-:S03]  /*05d0*/  CS2R R4, SRZ ;  /* 0x0000000000047805 */ /* 0x000fc6000001ff00 */
[----:B------:R-:W-:Y:S01]  /*05e0*/  IMAD.X R9, R31, 0x1, R11, P2 ;  /* 0x000000011f097824 */ /* 0x000fe200010e060b */
[----:B------:R-:W-:Y:S01]  /*05f0*/  IADD3 R18, P2, R20, R19, RZ ;  /* 0x0000001314127210 */ /* 0x000fe20007f5e0ff */
[----:B------:R-:W-:-:S04]  /*0600*/  IMAD.WIDE R8, R16, 0x4, R8 ;  /* 0x0000000410087825 */ /* 0x000fc800078e0208 */
[----:B------:R-:W-:Y:S01]  /*0610*/  IMAD.X R19, R21, 0x1, R11, P2 ;  /* 0x0000000115137824 */ /* 0x000fe200010e060b */
[----:B------:R0:W2:Y:S01]  /*0620*/  @!P1 LDG.E.128 R4, desc[UR4][R8.64] ;  /* 0x0000000408049981 */ /* 0x0000a2000c1e1d00 */
[----:B------:R-:W-:Y:S01]  /*0630*/  CS2R R10, SRZ ;  /* 0x00000000000a7805 */ /* 0x000fe2000001ff00 */
[----:B------:R-:W-:Y:S01]  /*0640*/  IMAD.WIDE R18, R16, 0x4, R18 ;  /* 0x0000000410127825 */ /* 0x000fe200078e0212 */
[----:B0-----:R-:W-:-:S06]  /*0650*/  CS2R R8, SRZ ;  /* 0x0000000000087805 */ /* 0x001fcc000001ff00 */
[----:B------:R0:W2:Y:S01]  /*0660*/  @!P1 LDG.E.128 R8, desc[UR4][R18.64] ;  /* 0x0000000412089981 */ /* 0x0000a2000c1e1d00 */
[----:B------:R-:W-:-:S04]  /*0670*/  SHF.R.U32.HI R17, RZ, 0x1e, R35 ;  /* 0x0000001eff117819 */ /* 0x000fc80000011623 */
[----:B------:R-:W-:-:S04]  /*0680*/  LOP3.LUT R17, R17, 0x2, RZ, 0xc0, !PT ;  /* 0x0000000211117812 */ /* 0x000fc800078ec0ff */
[----:B------:R-:W-:-:S04]  /*0690*/  IADD3 R17, P2, R34, R17, RZ ;  /* 0x0000001122117210 */ /* 0x000fc80007f5e0ff */
[----:B------:R-:W-:Y:S01]  /*06a0*/  IADD3.X R34, RZ, R35, RZ, P2, !PT ;  /* 0x00000023ff227210 */ /* 0x000fe200017fe4ff */
[----:B------:R-:W-:-:S03]  /*06b0*/  IMAD.SHL.U32 R33, R17, 0x1000, RZ ;  /* 0x0000100011217824 */ /* 0x000fc600078e00ff */
[----:B------:R-:W-:Y:S02]  /*06c0*/  SHF.L.U64.HI R17, R17, 0xc, R34 ;  /* 0x0000000c11117819 */ /* 0x000fe40000010222 */
[----:B0-----:R-:W-:Y:S02]  /*06d0*/  IADD3 R18, P2, R30, R33, RZ ;  /* 0x000000211e127210 */ /* 0x001fe40007f5e0ff */
[----:B------:R-:W-:Y:S02]  /*06e0*/  IADD3 R20, P3, R20, R33, RZ ;  /* 0x0000002114147210 */ /* 0x000fe40007f7e0ff */
[----:B------:R-:W-:Y:S02]  /*06f0*/  IADD3.X R19, R31, R17, RZ, P2, !PT ;  /* 0x000000111f137210 */ /* 0x000fe400017fe4ff */
[----:B------:R-:W-:Y:S01]  /*0700*/  SHF.R.U32.HI R31, RZ, 0x1e, R13 ;  /* 0x0000001eff1f7819 */ /* 0x000fe2000001160d */
[----:B------:R-:W-:Y:S01]  /*0710*/  IMAD.X R21, R21, 0x1, R17, P3 ;  /* 0x0000000115157824 */ /* 0x000fe200018e0611 */
[----:B-----5:R-:W-:-:S02]  /*0720*/  SHF.R.U32.HI R17, RZ, 0x1e, R15 ;  /* 0x0000001eff117819 */ /* 0x020fc4000001160f */
[----:B------:R-:W-:Y:S02]  /*0730*/  LOP3.LUT R31, R31, 0x2, RZ, 0xc0, !PT ;  /* 0x000000021f1f7812 */ /* 0x000fe400078ec0ff */
[----:B------:R-:W-:Y:S02]  /*0740*/  LOP3.LUT R17, R17, 0x2, RZ, 0xc0, !PT ;  /* 0x0000000211117812 */ /* 0x000fe400078ec0ff */
[----:B------:R-:W-:Y:S02]  /*0750*/  IADD3 R12, P2, R12, R31, RZ ;  /* 0x0000001f0c0c7210 */ /* 0x000fe40007f5e0ff */
[----:B------:R-:W-:Y:S02]  /*0760*/  IADD3 R30, P3, R14, R17, RZ ;  /* 0x000000110e1e7210 */ /* 0x000fe40007f7e0ff */
[----:B------:R-:W-:Y:S02]  /*0770*/  IADD3.X R17, RZ, R13, RZ, P2, !PT ;  /* 0x0000000dff117210 */ /* 0x000fe400017fe4ff */
[----:B------:R-:W-:-:S02]  /*0780*/  LEA R14, P2, R12, UR6, 0xb ;  /* 0x000000060c0e7c11 */ /* 0x000fc4000f8458ff */
[----:B------:R-:W-:Y:S02]  /*0790*/  SHF.R.U32.HI R33, RZ, 0x1e, R29 ;  /* 0x0000001eff217819 */ /* 0x000fe4000001161d */
[----:B------:R-:W-:Y:S01]  /*07a0*/  SHF.R.U32.HI R31, RZ, 0x1e, R23 ;  /* 0x0000001eff1f7819 */ /* 0x000fe20000011617 */
[----:B------:R-:W-:Y:S01]  /*07b0*/  IMAD.X R13, RZ, RZ, R15, P3 ;  /* 0x000000ffff0d7224 */ /* 0x000fe200018e060f */
[----:B------:R-:W-:Y:S02]  /*07c0*/  LEA.HI.X R15, R12, UR7, R17, 0xb, P2 ;  /* 0x000000070c0f7c11 */ /* 0x000fe400090f5c11 */
[----:B------:R-:W-:Y:S02]  /*07d0*/  LOP3.LUT R33, R33, 0x2, RZ, 0xc0, !PT ;  /* 0x0000000221217812 */ /* 0x000fe400078ec0ff */
[----:B------:R-:W-:Y:S02]  /*07e0*/  LOP3.LUT R31, R31, 0x2, RZ, 0xc0, !PT ;  /* 0x000000021f1f7812 */ /* 0x000fe400078ec0ff */
[----:B------:R-:W-:-:S02]  /*07f0*/  LEA R12, P3, R30, UR6, 0xb ;  /* 0x000000061e0c7c11 */ /* 0x000fc4000f8658ff */
[----:B------:R-:W-:Y:S02]  /*0800*/  IADD3 R17, P2, R28, R33, RZ ;  /* 0x000000211c117210 */ /* 0x000fe40007f5e0ff */
[----:B------:R-:W-:Y:S02]  /*0810*/  IADD3 R22, P4, R22, R31, RZ ;  /* 0x0000001f16167210 */ /* 0x000fe40007f9e0ff */
[----:B------:R-:W-:Y:S01]  /*0820*/  LEA.HI.X R13, R30, UR7, R13, 0xb, P3 ;  /* 0x000000071e0d7c11 */ /* 0x000fe200098f5c0d */
[----:B------:R-:W-:Y:S01]  /*0830*/  IMAD.WIDE R14, R24, 0x4, R14 ;  /* 0x00000004180e7825 */ /* 0x000fe200078e020e */
[----:B------:R-:W-:-:S03]  /*0840*/  IADD3.X R28, RZ, R29, RZ, P2, !PT ;  /* 0x0000001dff1c7210 */ /* 0x000fc600017fe4ff */
[----:B------:R-:W-:Y:S02]  /*0850*/  IMAD.X R23, RZ, RZ, R23, P4 ;  /* 0x000000ffff177224 */ /* 0x000fe400020e0617 */
[----:B------:R-:W-:Y:S02]  /*0860*/  IMAD.SHL.U32 R29, R22, 0x1000, RZ ;  /* 0x00001000161d7824 */ /* 0x000fe400078e00ff */
[----:B------:R-:W-:Y:S01]  /*0870*/  IMAD.WIDE R12, R24, 0x4, R12 ;  /* 0x00000004180c7825 */ /* 0x000fe200078e020c */
[C---:B------:R-:W-:Y:S02]  /*0880*/  SHF.L.U32 R37, R17.reuse, 0xc, RZ ;  /* 0x0000000c11257819 */ /* 0x040fe400000006ff */
[----:B------:R-:W-:Y:S02]  /*0890*/  SHF.L.U64.HI R17, R17, 0xc, R28 ;  /* 0x0000000c11117819 */ /* 0x000fe4000001021c */
[----:B------:R-:W-:Y:S02]  /*08a0*/  SHF.L.U64.HI R23, R22, 0xc, R23 ;  /* 0x0000000c16177819 */ /* 0x000fe40000010217 */
[----:B------:R-:W-:-:S02]  /*08b0*/  IADD3 R30, P4, R14, R29, RZ ;  /* 0x0000001d0e1e7210 */ /* 0x000fc40007f9e0ff */
[----:B------:R-:W-:Y:S02]  /*08c0*/  IADD3 R28, P5, R12, R29, RZ ;  /* 0x0000001d0c1c7210 */ /* 0x000fe40007fbe0ff */
[----:B------:R-:W-:Y:S02]  /*08d0*/  IADD3 R34, P2, R14, R37, RZ ;  /* 0x000000250e227210 */ /* 0x000fe40007f5e0ff */
[----:B------:R-:W-:Y:S01]  /*08e0*/  IADD3 R36, P3, R12, R37, RZ ;  /* 0x000000250c247210 */ /* 0x000fe20007f7e0ff */
[--C-:B------:R-:W-:Y:S01]  /*08f0*/  IMAD.X R31, R15, 0x1, R23.reuse, P4 ;  /* 0x000000010f1f7824 */ /* 0x100fe200020e0617 */
[----:B------:R-:W-:Y:S01]  /*0900*/  IADD3.X R35, R15, R17, RZ, P2, !PT ;  /* 0x000000110f237210 */ /* 0x000fe200017fe4ff */
[----:B------:R-:W-:Y:S01]  /*0910*/  IMAD.X R29, R13, 0x1, R23, P5 ;  /* 0x000000010d1d7824 */ /* 0x000fe200028e0617 */
[----:B------:R-:W-:Y:S02]  /*0920*/  IADD3.X R37, R13, R17, RZ, P3, !PT ;  /* 0x000000110d257210 */ /* 0x000fe40001ffe4ff */
[----:B------:R-:W-:-:S02]  /*0930*/  CS2R R12, SRZ ;  /* 0x00000000000c7805 */ /* 0x000fc4000001ff00 */
[----:B------:R-:W-:Y:S01]  /*0940*/  CS2R R14, SRZ ;  /* 0x00000000000e7805 */ /* 0x000fe2000001ff00 */
[----:B------:R-:W-:-:S04]  /*0950*/  IMAD.WIDE R18, R16, 0x4, R18 ;  /* 0x0000000410127825 */ /* 0x000fc800078e0212 */
[C---:B------:R-:W-:Y:S01]  /*0960*/  IMAD.WIDE R20, R16.reuse, 0x4, R20 ;  /* 0x0000000410147825 */ /* 0x040fe200078e0214 */
[----:B------:R0:W3:Y:S03]  /*0970*/  @!P1 LDG.E.128 R12, desc[UR4][R18.64] ;  /* 0x00000004120c9981 */ /* 0x0000e6000c1e1d00 */
[----:B------:R-:W-:-:S04]  /*0980*/  IMAD.WIDE R34, R16, 0x4, R34 ;  /* 0x0000000410227825 */ /* 0x000fc800078e0222 */
[----:B------:R-:W-:Y:S01]  /*0990*/  IMAD.WIDE R36, R16, 0x4, R36 ;  /* 0x0000000410247825 */ /* 0x000fe200078e0224 */
[----:B0-----:R-:W-:-:S03]  /*09a0*/  CS2R R18, SRZ ;  /* 0x0000000000127805 */ /* 0x001fc6000001ff00 */
[----:B------:R-:W-:-:S04]  /*09b0*/  IMAD.WIDE R30, R16, 0x4, R30 ;  /* 0x00000004101e7825 */ /* 0x000fc800078e021e */
[----:B------:R-:W-:Y:S01]  /*09c0*/  IMAD.WIDE R28, R16, 0x4, R28 ;  /* 0x00000004101c7825 */ /* 0x000fe200078e021c */
[----:B------:R-:W-:-:S06]  /*09d0*/  CS2R R16, SRZ ;  /* 0x0000000000107805 */ /* 0x000fcc000001ff00 */
[----:B------:R0:W3:Y:S02]  /*09e0*/  @!P1 LDG.E.128 R16, desc[UR4][R20.64] ;  /* 0x0000000414109981 */ /* 0x0000e4000c1e1d00 */
[----:B0-----:R-:W-:Y:S01]  /*09f0*/  CS2R R20, SRZ ;  /* 0x0000000000147805 */ /* 0x001fe2000001ff00 */
[----:B--2---:R-:W-:Y:S01]  /*0a00*/  FADD R23, R8, -R4 ;  /* 0x8000000408177221 */ /* 0x004fe20000000000 */
[----:B------:R-:W-:-:S03]  /*0a10*/  FADD R22, R9, -R5 ;  /* 0x8000000509167221 */ /* 0x000fc60000000000 */
[-C--:B------:R-:W-:Y:S01]  /*0a20*/  FFMA R8, R23, R32.reuse, R4 ;  /* 0x0000002017087223 */ /* 0x080fe20000000004 */
[----:B------:R-:W-:Y:S01]  /*0a30*/  FFMA R9, R22, R32, R5 ;  /* 0x0000002016097223 */ /* 0x000fe20000000005 */
[----:B------:R-:W-:Y:S01]  /*0a40*/  CS2R R22, SRZ ;  /* 0x0000000000167805 */ /* 0x000fe2000001ff00 */
[----:B------:R-:W-:Y:S01]  /*0a50*/  FADD R33, R10, -R6 ;  /* 0x800000060a217221 */ /* 0x000fe20000000000 */
[----:B------:R-:W-:-:S03]  /*0a60*/  FADD R4, R11, -R7 ;  /* 0x800000070b047221 */ /* 0x000fc60000000000 */
[-C--:B------:R-:W-:Y:S01]  /*0a70*/  FFMA R33, R33, R32.reuse, R6 ;  /* 0x0000002021217223 */ /* 0x080fe20000000006 */
[----:B------:R0:W2:Y:S02]  /*0a80*/  @!P0 LDG.E.128 R20, desc[UR4][R34.64] ;  /* 0x0000000422148981 */ /* 0x0000a4000c1e1d00 */
[----:B0-----:R-:W-:Y:S01]  /*0a90*/  FFMA R34, R4, R32, R7 ;  /* 0x0000002004227223 */ /* 0x001fe20000000007 */
[----:B------:R-:W-:Y:S02]  /*0aa0*/  CS2R R4, SRZ ;  /* 0x0000000000047805 */ /* 0x000fe4000001ff00 */
[----:B------:R-:W-:-:S06]  /*0ab0*/  CS2R R6, SRZ ;  /* 0x0000000000067805 */ /* 0x000fcc000001ff00 */
[----:B------:R0:W2:Y:S02]  /*0ac0*/  @!P0 LDG.E.128 R4, desc[UR4][R36.64] ;  /* 0x0000000424048981 */ /* 0x0000a4000c1e1d00 */
[----:B0-----:R-:W0:Y:S01]  /*0ad0*/  LDC.64 R36, c[0x0][0x210] ;  /* 0x00008400ff247b82 */ /* 0x001e220000000a00 */
[----:B------:R-:W-:-:S05]  /*0ae0*/  LEA R26, R26, R24, 0xd ;  /* 0x000000181a1a7211 */ /* 0x000fca00078e68ff */
[----:B------:R-:W-:Y:S02]  /*0af0*/  IMAD R25, R25, 0x200, R26 ;  /* 0x0000020019197824 */ /* 0x000fe400078e021a */
[----:B---3--:R-:W-:Y:S01]  /*0b00*/  FADD R11, R16, -R12 ;  /* 0x8000000c100b7221 */ /* 0x008fe20000000000 */
[----:B------:R-:W-:-:S03]  /*0b10*/  FADD R10, R17, -R13 ;  /* 0x8000000d110a7221 */ /* 0x000fc60000000000 */
[-C--:B------:R-:W-:Y:S01]  /*0b20*/  FFMA R11, R11, R32.reuse, R12 ;  /* 0x000000200b0b7223 */ /* 0x080fe2000000000c */
[----:B------:R-:W-:-:S03]  /*0b30*/  FFMA R10, R10, R32, R13 ;  /* 0x000000200a0a7223 */ /* 0x000fc6000000000d */
[----:B------:R-:W-:Y:S01]  /*0b40*/  FADD R11, -R8, R11 ;  /* 0x0000000b080b7221 */ /* 0x000fe20000000100 */
[----:B------:R-:W-:Y:S01]  /*0b50*/  FADD R10, -R9, R10 ;  /* 0x0000000a090a7221 */ /* 0x000fe20000000100 */
[----:B------:R-:W-:Y:S02]  /*0b60*/  FADD R12, R19, -R15 ;  /* 0x8000000f130c7221 */ /* 0x000fe40000000000 */
[-C--:B------:R-:W-:Y:S01]  /*0b70*/  FFMA R19, R11, R27.reuse, R8 ;  /* 0x0000001b0b137223 */ /* 0x080fe20000000008 */
[----:B------:R-:W-:Y:S01]  /*0b80*/  FFMA R16, R10, R27, R9 ;  /* 0x0000001b0a107223 */ /* 0x000fe20000000009 */
[----:B------:R-:W-:Y:S02]  /*0b90*/  CS2R R8, SRZ ;  /* 0x0000000000087805 */ /* 0x000fe4000001ff00 */
[----:B------:R-:W-:Y:S01]  /*0ba0*/  CS2R R10, SRZ ;  /* 0x00000000000a7805 */ /* 0x000fe2000001ff00 */
[----:B------:R-:W-:-:S05]  /*0bb0*/  FADD R13, R18, -R14 ;  /* 0x8000000e120d7221 */ /* 0x000fca0000000000 */
[----:B------:R1:W3:Y:S01]  /*0bc0*/  @!P0 LDG.E.128 R8, desc[UR4][R30.64] ;  /* 0x000000041e088981 */ /* 0x0002e2000c1e1d00 */
[-C--:B------:R-:W-:Y:S01]  /*0bd0*/  FFMA R14, R13, R32.reuse, R14 ;  /* 0x000000200d0e7223 */ /* 0x080fe2000000000e */
[----:B------:R-:W-:Y:S01]  /*0be0*/  FFMA R15, R12, R32, R15 ;  /* 0x000000200c0f7223 */ /* 0x000fe2000000000f */
[----:B-1----:R-:W1:Y:S02]  /*0bf0*/  LDC.64 R30, c[0x0][0x250] ;  /* 0x00009400ff1e7b82 */ /* 0x002e640000000a00 */
[----:B------:R-:W-:Y:S01]  /*0c00*/  FADD R14, -R33, R14 ;  /* 0x0000000e210e7221 */ /* 0x000fe20000000100 */
[----:B------:R-:W-:Y:S01]  /*0c10*/  FADD R15, -R34, R15 ;  /* 0x0000000f220f7221 */ /* 0x000fe20000000100 */
[----:B------:R-:W-:Y:S02]  /*0c20*/  CS2R R12, SRZ ;  /* 0x00000000000c7805 */ /* 0x000fe4000001ff00 */
[-C--:B------:R-:W-:Y:S01]  /*0c30*/  FFMA R17, R14, R27.reuse, R33 ;  /* 0x0000001b0e117223 */ /* 0x080fe20000000021 */
[----:B------:R-:W-:Y:S01]  /*0c40*/  FFMA R18, R15, R27, R34 ;  /* 0x0000001b0f127223 */ /* 0x000fe20000000022 */
[----:B------:R-:W-:-:S02]  /*0c50*/  CS2R R14, SRZ ;  /* 0x00000000000e7805 */ /* 0x000fc4000001ff00 */
[----:B------:R-:W-:-:S04]  /*0c60*/  LEA R27, R3, R26, 0x9 ;  /* 0x0000001a031b7211 */ /* 0x000fc800078e48ff */
[----:B------:R0:W3:Y:S02]  /*0c70*/  @!P0 LDG.E.128 R12, desc[UR4][R28.64] ;  /* 0x000000041c0c8981 */ /* 0x0000e4000c1e1d00 */
[----:B0-----:R-:W-:-:S04]  /*0c80*/  IMAD.WIDE R28, R25, 0x4, R36 ;  /* 0x00000004191c7825 */ /* 0x001fc800078e0224 */
[----:B-1----:R-:W-:-:S04]  /*0c90*/  IMAD.WIDE R24, R24, 0x4, R30 ;  /* 0x0000000418187825 */ /* 0x002fc800078e021e */
[----:B------:R-:W-:Y:S02]  /*0ca0*/  IMAD.WIDE R36, R27, 0x4, R36 ;  /* 0x000000041b247825 */ /* 0x000fe400078e0224 */
[----:B------:R-:W4:Y:S02]  /*0cb0*/  LDG.E.EL.128 R24, desc[UR4][R24.64] ;  /* 0x0000000418187981 */ /* 0x000f24000c2e1d00 */
[----:B--2---:R-:W-:Y:S01]  /*0cc0*/  FADD R3, R4, -R20 ;  /* 0x8000001404037221 */ /* 0x004fe20000000000 */
[----:B------:R-:W-:Y:S01]  /*0cd0*/  FADD R32, R5, -R21 ;  /* 0x8000001505207221 */ /* 0x000fe20000000000 */
[----:B------:R-:W-:Y:S01]  /*0ce0*/  FADD R33, R6, -R22 ;  /* 0x8000001606217221 */ /* 0x000fe20000000000 */
[----:B------:R-:W-:Y:S01]  /*0cf0*/  FADD R34, R7, -R23 ;  /* 0x8000001707227221 */ /* 0x000fe20000000000 */
[----:B------:R-:W-:Y:S02]  /*0d00*/  CS2R R4, SRZ ;  /* 0x0000000000047805 */ /* 0x000fe4000001ff00 */
[----:B------:R-:W-:Y:S01]  /*0d10*/  CS2R R6, SRZ ;  /* 0x0000000000067805 */ /* 0x000fe2000001ff00 */
[-C--:B------:R-:W-:Y:S01]  /*0d20*/  FFMA R3, R3, R0.reuse, R20 ;  /* 0x0000000003037223 */ /* 0x080fe20000000014 */
[-C--:B------:R-:W-:Y:S01]  /*0d30*/  FFMA R32, R32, R0.reuse, R21 ;  /* 0x0000000020207223 */ /* 0x080fe20000000015 */
[-C--:B------:R-:W-:Y:S01]  /*0d40*/  FFMA R33, R33, R0.reuse, R22 ;  /* 0x0000000021217223 */ /* 0x080fe20000000016 */
[----:B------:R-:W-:-:S02]  /*0d50*/  FFMA R34, R34, R0, R23 ;  /* 0x0000000022227223 */ /* 0x000fc40000000017 */
[----:B------:R-:W4:Y:S01]  /*0d60*/  @!P1 LDG.E.EL.128 R4, desc[UR4][R28.64] ;  /* 0x000000041c049981 */ /* 0x000f22000c2e1d00 */
[----:B------:R-:W-:Y:S02]  /*0d70*/  CS2R R20, SRZ ;  /* 0x0000000000147805 */ /* 0x000fe4000001ff00 */
[----:B------:R-:W-:-:S06]  /*0d80*/  CS2R R22, SRZ ;  /* 0x0000000000167805 */ /* 0x000fcc000001ff00 */
[----:B------:R-:W2:Y:S01]  /*0d90*/  @!P0 LDG.E.EL.128 R20, desc[UR4][R36.64] ;  /* 0x0000000424148981 */ /* 0x000ea2000c2e1d00 */
[----:B---3--:R-:W-:Y:S01]  /*0da0*/  FADD R31, R12, -R8 ;  /* 0x800000080c1f7221 */ /* 0x008fe20000000000 */
[----:B------:R-:W-:Y:S01]  /*0db0*/  FADD R12, R13, -R9 ;  /* 0x800000090d0c7221 */ /* 0x000fe20000000000 */
[----:B------:R-:W-:-:S03]  /*0dc0*/  FADD R13, R14, -R10 ;  /* 0x8000000a0e0d7221 */ /* 0x000fc60000000000 */
[-C--:B------:R-:W-:Y:S01]  /*0dd0*/  FFMA R9, R12, R0.reuse, R9 ;  /* 0x000000000c097223 */ /* 0x080fe20000000009 */
[--C-:B------:R-:W-:Y:S01]  /*0de0*/  FADD R12, R15, -R11.reuse ;  /* 0x8000000b0f0c7221 */ /* 0x100fe20000000000 */
[-C--:B------:R-:W-:Y:S01]  /*0df0*/  FFMA R8, R31, R0.reuse, R8 ;  /* 0x000000001f087223 */ /* 0x080fe20000000008 */
[-C--:B------:R-:W-:Y:S02]  /*0e00*/  FFMA R10, R13, R0.reuse, R10 ;  /* 0x000000000d0a7223 */ /* 0x080fe4000000000a */
[----:B------:R-:W-:Y:S01]  /*0e10*/  FFMA R11, R12, R0, R11 ;  /* 0x000000000c0b7223 */ /* 0x000fe2000000000b */
[----:B------:R-:W-:Y:S01]  /*0e20*/  FADD R8, -R3, R8 ;  /* 0x0000000803087221 */ /* 0x000fe20000000100 */
[----:B------:R-:W-:Y:S01]  /*0e30*/  FADD R9, -R32, R9 ;  /* 0x0000000920097221 */ /* 0x000fe20000000100 */
[----:B------:R-:W-:Y:S01]  /*0e40*/  FADD R10, -R33, R10 ;  /* 0x0000000a210a7221 */ /* 0x000fe20000000100 */
[----:B------:R-:W-:Y:S01]  /*0e50*/  FADD R11, -R34, R11 ;  /* 0x0000000b220b7221 */ /* 0x000fe20000000100 */
[-C--:B------:R-:W-:Y:S01]  /*0e60*/  FFMA R3, R8, R2.reuse, R3 ;  /* 0x0000000208037223 */ /* 0x080fe20000000003 */
[-C--:B------:R-:W-:Y:S01]  /*0e70*/  FFMA R32, R9, R2.reuse, R32 ;  /* 0x0000000209207223 */ /* 0x080fe20000000020 */
[-C--:B------:R-:W-:Y:S01]  /*0e80*/  FFMA R33, R10, R2.reuse, R33 ;  /* 0x000000020a217223 */ /* 0x080fe20000000021 */
[----:B------:R-:W-:Y:S01]  /*0e90*/  FFMA R2, R11, R2, R34 ;  /* 0x000000020b027223 */ /* 0x000fe20000000022 */
[----:B----4-:R-:W-:Y:S01]  /*0ea0*/  FADD R4, R24, R4 ;  /* 0x0000000418047221 */ /* 0x010fe20000000000 */
[----:B------:R-:W-:Y:S01]  /*0eb0*/  FADD R5, R25, R5 ;  /* 0x0000000519057221 */ /* 0x000fe20000000000 */
[----:B------:R-:W-:Y:S01]  /*0ec0*/  FADD R6, R26, R6 ;  /* 0x000000061a067221 */ /* 0x000fe20000000000 */
[----:B------:R-:W-:Y:S01]  /*0ed0*/  FADD R7, R27, R7 ;  /* 0x000000071b077221 */ /* 0x000fe20000000000 */
[----:B------:R-:W-:Y:S01]  /*0ee0*/  FADD R4, R19, R4 ;  /* 0x0000000413047221 */ /* 0x000fe20000000000 */
[----:B------:R-:W-:Y:S01]  /*0ef0*/  FADD R5, R16, R5 ;  /* 0x0000000510057221 */ /* 0x000fe20000000000 */
[----:B------:R-:W-:Y:S01]  /*0f00*/  FADD R6, R17, R6 ;  /* 0x0000000611067221 */ /* 0x000fe20000000000 */
[----:B------:R-:W-:Y:S01]  /*0f10*/  FADD R7, R18, R7 ;  /* 0x0000000712077221 */ /* 0x000fe20000000000 */
[----:B------:R-:W-:Y:S01]  /*0f20*/  BAR.SYNC.DEFER_BLOCKING 0x0 ;  /* 0x0000000000007b1d */ /* 0x000fe20000010000 */
[----:B--2---:R-:W-:Y:S01]  /*0f30*/  FADD R20, R24, R20 ;  /* 0x0000001418147221 */ /* 0x004fe20000000000 */
[----:B------:R-:W-:Y:S01]  /*0f40*/  FADD R21, R25, R21 ;  /* 0x0000001519157221 */ /* 0x000fe20000000000 */
[----:B------:R-:W-:Y:S01]  /*0f50*/  FADD R22, R26, R22 ;  /* 0x000000161a167221 */ /* 0x000fe20000000000 */
[----:B------:R-:W-:Y:S01]  /*0f60*/  FADD R23, R27, R23 ;  /* 0x000000171b177221 */ /* 0x000fe20000000000 */
[----:B------:R-:W-:Y:S01]  /*0f70*/  FADD R20, R3, R20 ;  /* 0x0000001403147221 */ /* 0x000fe20000000000 */
[----:B------:R-:W-:Y:S01]  /*0f80*/  FADD R21, R32, R21 ;  /* 0x0000001520157221 */ /* 0x000fe20000000000 */
[----:B------:R-:W-:Y:S01]  /*0f90*/  FADD R22, R33, R22 ;  /* 0x0000001621167221 */ /* 0x000fe20000000000 */
[----:B------:R-:W-:Y:S01]  /*0fa0*/  FADD R23, R2, R23 ;  /* 0x0000001702177221 */ /* 0x000fe20000000000 */
[----:B------:R0:W-:Y:S02]  /*0fb0*/  @!P1 STG.E.128 desc[UR4][R28.64], R4 ;  /* 0x000000041c009986 */ /* 0x0001e4000c101d04 */
[----:B0-----:R-:W-:Y:S05]  /*0fc0*/  @P0 EXIT ;  /* 0x000000000000094d */ /* 0x001fea0003800000 */
[----:B------:R-:W-:Y:S01]  /*0fd0*/  STG.E.128 desc[UR4][R36.64], R20 ;  /* 0x0000001424007986 */ /* 0x000fe2000c101d04 */
[----:B------:R-:W-:Y:S05]  /*0fe0*/  EXIT ;  /* 0x000000000000794d */ /* 0x000fea0003800000 */
.L_x_0:
[----:B------:R-:W-:-:S00]  /*0ff0*/  BRA `(.L_x_0) ;  /* 0xfffffffc00fc7947 */ /* 0x000fc0000383ffff */
[----:B------:R-:W-:-:S00]  /*1000*/  NOP ;  /* 0x0000000000007918 */ /* 0x000fc00000000000 */
[----:B------:R-:W-:-:S00]  /*1010*/  NOP ;  /* 0x0000000000007918 */ /* 0x000fc00000000000 */
[----:B------:R-:W-:-:S00]  /*1020*/  NOP ;  /* 0x0000000000007918 */ /* 0x000fc00000000000 */
[----:B------:R-:W-:-:S00]  /*1030*/  NOP ;  /* 0x0000000000007918 */ /* 0x000fc00000000000 */
[----:B------:R-:W-:-:S00]  /*1040*/  NOP ;  /* 0x0000000000007918 */ /* 0x000fc00000000000 */
[----:B------:R-:W-:-:S00]  /*1050*/  NOP ;  /* 0x0000000000007918 */ /* 0x000fc00000000000 */
[----:B------:R-:W-:-:S00]  /*1060*/  NOP ;  /* 0x0000000000007918 */ /* 0x000fc00000000000 */
[----:B------:R-:W-:-:S00]  /*1070*/  NOP ;  /* 0x0000000000007918 */ /* 0x000fc00000000000 */
.L_x_1:


//--------------------- .nv.constant0.triton_poi_fused__unsafe_index_add_convolution_mul_sub_65 --------------------------
	.section	.nv.constant0.triton_poi_fused__unsafe_index_add_convolution_mul_sub_65,"a",@progbits
	.sectionflags	@""
	.align	4
.nv.constant0.triton_poi_fused__unsafe_index_add_convolution_mul_sub_65:
	.zero		608
